//
// Generated by NVIDIA NVVM Compiler
//
// Compiler Build ID: CL-36424714
// Cuda compilation tools, release 13.0, V13.0.88
// Based on NVVM 20.0.0
//

.version 9.0
.target sm_100
.address_size 64

	// .globl	_Z5dzetaPdS_
.global .align 4 .b8 precalc_xorwow_matrix[102400];
.global .align 4 .b8 precalc_xorwow_offset_matrix[102400];
.global .align 4 .b8 mrg32k3aM1[2304];
.global .align 4 .b8 mrg32k3aM2[2304];
.global .align 4 .b8 mrg32k3aM1SubSeq[2016];
.global .align 4 .b8 mrg32k3aM2SubSeq[2016];
.global .align 4 .b8 mrg32k3aM1Seq[2304];
.global .align 4 .b8 mrg32k3aM2Seq[2304];
.const .align 8 .b8 __cr_lgamma_table[72];

.visible .entry _Z5dzetaPdS_(
	.param .u64 .ptr .align 1 _Z5dzetaPdS__param_0,
	.param .u64 .ptr .align 1 _Z5dzetaPdS__param_1
)
{
	.reg .pred 	%p<22>;
	.reg .b32 	%r<20>;
	.reg .b32 	%f<77>;
	.reg .b64 	%rd<7>;
	.reg .b64 	%fd<4>;

	ld.param.u64 	%rd1, [_Z5dzetaPdS__param_0];
	ld.param.u64 	%rd2, [_Z5dzetaPdS__param_1];
	cvta.to.global.u64 	%rd3, %rd2;
	mov.u32 	%r3, %ntid.x;
	mov.u32 	%r4, %ctaid.x;
	mov.u32 	%r5, %tid.x;
	mad.lo.s32 	%r1, %r3, %r4, %r5;
	add.s32 	%r2, %r1, 1;
	cvt.rn.f32.s32 	%f1, %r2;
	ld.global.f64 	%fd1, [%rd3];
	cvt.rn.f32.f64 	%f12, %fd1;
	mul.f32 	%f13, %f12, 0f3F000000;
	cvt.rzi.f32.f32 	%f14, %f13;
	add.f32 	%f15, %f14, %f14;
	sub.f32 	%f16, %f12, %f15;
	abs.f32 	%f3, %f16;
	abs.f32 	%f4, %f1;
	setp.lt.f32 	%p1, %f4, 0f00800000;
	mul.f32 	%f17, %f4, 0f4B800000;
	selp.f32 	%f18, %f17, %f4, %p1;
	selp.f32 	%f19, 0fC1C00000, 0f00000000, %p1;
	mov.b32 	%r6, %f18;
	add.s32 	%r7, %r6, -1060439283;
	and.b32  	%r8, %r7, -8388608;
	sub.s32 	%r9, %r6, %r8;
	mov.b32 	%f20, %r9;
	cvt.rn.f32.s32 	%f21, %r8;
	fma.rn.f32 	%f22, %f21, 0f34000000, %f19;
	add.f32 	%f23, %f20, 0fBF800000;
	add.f32 	%f24, %f20, 0f3F800000;
	rcp.approx.ftz.f32 	%f25, %f24;
	add.f32 	%f26, %f23, %f23;
	mul.f32 	%f27, %f26, %f25;
	mul.f32 	%f28, %f27, %f27;
	sub.f32 	%f29, %f23, %f27;
	add.f32 	%f30, %f29, %f29;
	neg.f32 	%f31, %f27;
	fma.rn.f32 	%f32, %f31, %f23, %f30;
	mul.rn.f32 	%f33, %f25, %f32;
	fma.rn.f32 	%f34, %f28, 0f3A2C32E4, 0f3B52E7DB;
	fma.rn.f32 	%f35, %f34, %f28, 0f3C93BB73;
	fma.rn.f32 	%f36, %f35, %f28, 0f3DF6384F;
	mul.rn.f32 	%f37, %f36, %f28;
	fma.rn.f32 	%f38, %f27, 0f3FB8AA3B, %f22;
	sub.f32 	%f39, %f22, %f38;
	fma.rn.f32 	%f40, %f27, 0f3FB8AA3B, %f39;
	fma.rn.f32 	%f41, %f33, 0f3FB8AA3B, %f40;
	fma.rn.f32 	%f42, %f27, 0f32A55E34, %f41;
	mul.f32 	%f43, %f37, 0f40400000;
	fma.rn.f32 	%f44, %f43, %f33, %f42;
	fma.rn.f32 	%f45, %f37, %f27, %f44;
	add.rn.f32 	%f46, %f38, %f45;
	neg.f32 	%f47, %f38;
	add.rn.f32 	%f48, %f46, %f47;
	neg.f32 	%f49, %f48;
	add.rn.f32 	%f50, %f45, %f49;
	mul.rn.f32 	%f51, %f46, %f12;
	neg.f32 	%f52, %f51;
	fma.rn.f32 	%f53, %f46, %f12, %f52;
	fma.rn.f32 	%f54, %f50, %f12, %f53;
	cvt.rni.f32.f32 	%f55, %f51;
	sub.f32 	%f56, %f51, %f55;
	add.f32 	%f57, %f56, %f54;
	fma.rn.f32 	%f58, %f57, 0f391FCB8E, 0f3AAF85ED;
	fma.rn.f32 	%f59, %f58, %f57, 0f3C1D9856;
	fma.rn.f32 	%f60, %f59, %f57, 0f3D6357BB;
	fma.rn.f32 	%f61, %f60, %f57, 0f3E75FDEC;
	fma.rn.f32 	%f62, %f61, %f57, 0f3F317218;
	fma.rn.f32 	%f63, %f62, %f57, 0f3F800000;
	cvt.rzi.s32.f32 	%r10, %f55;
	setp.gt.f32 	%p2, %f55, 0f00000000;
	selp.b32 	%r11, 0, -2097152000, %p2;
	add.s32 	%r12, %r11, 2130706432;
	mov.b32 	%f64, %r12;
	mul.f32 	%f65, %f63, %f64;
	shl.b32 	%r13, %r10, 23;
	sub.s32 	%r14, %r13, %r11;
	mov.b32 	%f66, %r14;
	mul.f32 	%f67, %f65, %f66;
	abs.f32 	%f68, %f51;
	setp.gt.f32 	%p3, %f68, 0f43180000;
	setp.lt.f32 	%p4, %f51, 0f00000000;
	selp.f32 	%f69, 0f00000000, 0f7F800000, %p4;
	selp.f32 	%f5, %f69, %f67, %p3;
	setp.eq.s32 	%p5, %r1, 0;
	setp.eq.f32 	%p6, %f12, 0f00000000;
	or.pred  	%p7, %p5, %p6;
	mov.f32 	%f76, 0f3F800000;
	@%p7 bra 	$L__BB0_8;
	setp.num.f32 	%p8, %f4, %f4;
	abs.f32 	%f70, %f12;
	setp.num.f32 	%p9, %f70, %f70;
	and.pred  	%p10, %p8, %p9;
	@%p10 bra 	$L__BB0_3;
	add.rn.f32 	%f76, %f1, %f12;
	bra.uni 	$L__BB0_8;
$L__BB0_3:
	setp.ne.s32 	%p11, %r2, 0;
	setp.neu.f32 	%p12, %f4, 0f7F800000;
	and.pred  	%p13, %p11, %p12;
	@%p13 bra 	$L__BB0_5;
	setp.neu.f32 	%p20, %f3, 0f3F800000;
	add.f32 	%f75, %f1, %f1;
	mov.b32 	%r15, %f75;
	setp.lt.f32 	%p21, %f12, 0f00000000;
	xor.b32  	%r16, %r15, 2139095040;
	selp.b32 	%r17, %r16, %r15, %p21;
	and.b32  	%r18, %r17, 2147483647;
	selp.b32 	%r19, %r18, %r17, %p20;
	mov.b32 	%f76, %r19;
	bra.uni 	$L__BB0_8;
$L__BB0_5:
	setp.eq.s32 	%p14, %r2, -1;
	setp.eq.f32 	%p15, %f70, 0f7F800000;
	and.pred  	%p16, %p14, %p15;
	@%p16 bra 	$L__BB0_8;
	setp.gt.s32 	%p17, %r1, -2;
	mov.f32 	%f76, %f5;
	@%p17 bra 	$L__BB0_8;
	setp.neu.f32 	%p18, %f3, 0f3F800000;
	neg.f32 	%f72, %f5;
	selp.f32 	%f73, %f5, %f72, %p18;
	cvt.rmi.f32.f32 	%f74, %f12;
	setp.neu.f32 	%p19, %f74, %f12;
	selp.f32 	%f76, 0f7FFFFFFF, %f73, %p19;
$L__BB0_8:
	cvta.to.global.u64 	%rd4, %rd1;
	cvt.f64.f32 	%fd2, %f76;
	rcp.rn.f64 	%fd3, %fd2;
	mul.wide.s32 	%rd5, %r1, 8;
	add.s64 	%rd6, %rd4, %rd5;
	st.global.f64 	[%rd6], %fd3;
	ret;

}


// ===== COMPILED SASS (sm_100) =====

	.target	sm_100

	.elftype	@"ET_EXEC"


//--------------------- .note.nv.tkinfo           --------------------------
	.section	.note.nv.tkinfo,"",@"SHT_NOTE"
	.sectionflags	@"SHF_NOTE_NV_TKINFO"
	.tkinfo
        /*0018*/ 	.word	0x00000002
        /*0030*/ 	.string	""
        /*0030*/ 	.string	"ptxas"
        /*0030*/ 	.string	"Cuda compilation tools, release 13.0, V13.0.88"
        /*0030*/ 	.string	"Build cuda_13.0.r13.0/compiler.36424714_0"
        /*0030*/ 	.string	"-arch sm_100 -m 64 "



//--------------------- .note.nv.cuinfo           --------------------------
	.section	.note.nv.cuinfo,"",@"SHT_NOTE"
	.sectionflags	@"SHF_NOTE_NV_CUINFO"
        /*0018*/ 	.short	0x0002
        /*001a*/ 	.short	0x0064
        /*001c*/ 	.short	0x0082
	.zero		2


//--------------------- .nv.info                  --------------------------
	.section	.nv.info,"",@"SHT_CUDA_INFO"
	.align	4


	//----- nvinfo : EIATTR_REGCOUNT
	.align		4
        /*0000*/ 	.byte	0x04, 0x2f
        /*0002*/ 	.short	(.L_10 - .L_9)
	.align		4
.L_9:
        /*0004*/ 	.word	index@(_Z5dzetaPdS_)
        /*0008*/ 	.word	0x00000010


	//----- nvinfo : EIATTR_FRAME_SIZE
	.align		4
.L_10:
        /*000c*/ 	.byte	0x04, 0x11
        /*000e*/ 	.short	(.L_12 - .L_11)
	.align		4
.L_11:
        /*0010*/ 	.word	index@($__internal_0_$__cuda_sm20_dblrcp_rn_slowpath_v3)
        /*0014*/ 	.word	0x00000000


	//----- nvinfo : EIATTR_FRAME_SIZE
	.align		4
.L_12:
        /*0018*/ 	.byte	0x04, 0x11
        /*001a*/ 	.short	(.L_14 - .L_13)
	.align		4
.L_13:
        /*001c*/ 	.word	index@(_Z5dzetaPdS_)
        /*0020*/ 	.word	0x00000000


	//----- nvinfo : EIATTR_MIN_STACK_SIZE
	.align		4
.L_14:
        /*0024*/ 	.byte	0x04, 0x12
        /*0026*/ 	.short	(.L_16 - .L_15)
	.align		4
.L_15:
        /*0028*/ 	.word	index@(_Z5dzetaPdS_)
        /*002c*/ 	.word	0x00000000
.L_16:


//--------------------- .nv.compat                --------------------------
	.section	.nv.compat,"",@"SHT_CUDA_COMPAT_INFO"
	.align	4
        /*0000*/ 	.byte	0x02, 0x09, 0x00, 0x00, 0x02, 0x02, 0x01, 0x00, 0x02, 0x05, 0x05, 0x00, 0x03, 0x07, 0x01, 0x01
        /*0010*/ 	.byte	0x02, 0x03, 0x00, 0x00, 0x02, 0x06, 0x01, 0x00, 0x04, 0x0b, 0x08, 0x00, 0x01, 0x00, 0x00, 0x00
        /*0020*/ 	.byte	0x00, 0x00, 0x00, 0x00


//--------------------- .nv.info._Z5dzetaPdS_     --------------------------
	.section	.nv.info._Z5dzetaPdS_,"",@"SHT_CUDA_INFO"
	.sectionflags	@""
	.align	4


	//----- nvinfo : EIATTR_CUDA_API_VERSION
	.align		4
        /*0000*/ 	.byte	0x04, 0x37
        /*0002*/ 	.short	(.L_18 - .L_17)
.L_17:
        /*0004*/ 	.word	0x00000082


	//----- nvinfo : EIATTR_KPARAM_INFO
	.align		4
.L_18:
        /*0008*/ 	.byte	0x04, 0x17
        /*000a*/ 	.short	(.L_20 - .L_19)
.L_19:
        /*000c*/ 	.word	0x00000000
        /*0010*/ 	.short	0x0001
        /*0012*/ 	.short	0x0008
        /*0014*/ 	.byte	0x00, 0xf5, 0x21, 0x00


	//----- nvinfo : EIATTR_KPARAM_INFO
	.align		4
.L_20:
        /*0018*/ 	.byte	0x04, 0x17
        /*001a*/ 	.short	(.L_22 - .L_21)
.L_21:
        /*001c*/ 	.word	0x00000000
        /*0020*/ 	.short	0x0000
        /*0022*/ 	.short	0x0000
        /*0024*/ 	.byte	0x00, 0xf5, 0x21, 0x00


	//----- nvinfo : EIATTR_SPARSE_MMA_MASK
	.align		4
.L_22:
        /*0028*/ 	.byte	0x03, 0x50
        /*002a*/ 	.short	0x0000


	//----- nvinfo : EIATTR_MAXREG_COUNT
	.align		4
        /*002c*/ 	.byte	0x03, 0x1b
        /*002e*/ 	.short	0x00ff


	//----- nvinfo : EIATTR_MERCURY_ISA_VERSION
	.align		4
        /*0030*/ 	.byte	0x03, 0x5f
        /*0032*/ 	.short	0x0101


	//----- nvinfo : EIATTR_VRC_CTA_INIT_COUNT
	.align		4
        /*0034*/ 	.byte	0x02, 0x4a
	.zero		1
	.zero		1


	//----- nvinfo : EIATTR_EXIT_INSTR_OFFSETS
	.align		4
        /*0038*/ 	.byte	0x04, 0x1c
        /*003a*/ 	.short	(.L_24 - .L_23)


	//   ....[0]....
.L_23:
        /*003c*/ 	.word	0x00000790


	//----- nvinfo : EIATTR_CRS_STACK_SIZE
	.align		4
.L_24:
        /*0040*/ 	.byte	0x04, 0x1e
        /*0042*/ 	.short	(.L_26 - .L_25)
.L_25:
        /*0044*/ 	.word	0x00000000


	//----- nvinfo : EIATTR_CBANK_PARAM_SIZE
	.align		4
.L_26:
        /*0048*/ 	.byte	0x03, 0x19
        /*004a*/ 	.short	0x0010


	//----- nvinfo : EIATTR_PARAM_CBANK
	.align		4
        /*004c*/ 	.byte	0x04, 0x0a
        /*004e*/ 	.short	(.L_28 - .L_27)
	.align		4
.L_27:
        /*0050*/ 	.word	index@(.nv.constant0._Z5dzetaPdS_)
        /*0054*/ 	.short	0x0380
        /*0056*/ 	.short	0x0010


	//----- nvinfo : EIATTR_SW_WAR
	.align		4
.L_28:
        /*0058*/ 	.byte	0x04, 0x36
        /*005a*/ 	.short	(.L_30 - .L_29)
.L_29:
        /*005c*/ 	.word	0x00000008
.L_30:


//--------------------- .nv.callgraph             --------------------------
	.section	.nv.callgraph,"",@"SHT_CUDA_CALLGRAPH"
	.align	4
	.sectionentsize	8
	.align		4
        /*0000*/ 	.word	0x00000000
	.align		4
        /*0004*/ 	.word	0xffffffff
	.align		4
        /*0008*/ 	.word	0x00000000
	.align		4
        /*000c*/ 	.word	0xfffffffe
	.align		4
        /*0010*/ 	.word	0x00000000
	.align		4
        /*0014*/ 	.word	0xfffffffd
	.align		4
        /*0018*/ 	.word	0x00000000
	.align		4
        /*001c*/ 	.word	0xfffffffc


//--------------------- .nv.constant4             --------------------------
	.section	.nv.constant4,"a",@progbits
	.align	8
	.align		8
.nv.constant4:
        /*0000*/ 	.dword	precalc_xorwow_matrix
	.align		8
        /*0008*/ 	.dword	precalc_xorwow_offset_matrix
	.align		8
        /*0010*/ 	.dword	mrg32k3aM1
	.align		8
        /*0018*/ 	.dword	mrg32k3aM2
	.align		8
        /*0020*/ 	.dword	mrg32k3aM1SubSeq
	.align		8
        /*0028*/ 	.dword	mrg32k3aM2SubSeq
	.align		8
        /*0030*/ 	.dword	mrg32k3aM1Seq
	.align		8
        /*0038*/ 	.dword	mrg32k3aM2Seq


//--------------------- .nv.constant3             --------------------------
	.section	.nv.constant3,"a",@progbits
	.align	8
.nv.constant3:
	.type		__cr_lgamma_table,@object
	.size		__cr_lgamma_table,(.L_8 - __cr_lgamma_table)
__cr_lgamma_table:
        /*0000*/ 	.byte	0x00, 0x00, 0x00, 0x00, 0x00, 0x00, 0x00, 0x00, 0x00, 0x00, 0x00, 0x00, 0x00, 0x00, 0x00, 0x00
        /*0010*/ 	.byte	0xef, 0x39, 0xfa, 0xfe, 0x42, 0x2e, 0xe6, 0x3f, 0x02, 0x20, 0x2a, 0xfa, 0x0b, 0xab, 0xfc, 0x3f
        /*0020*/ 	.byte	0xf9, 0x2c, 0x92, 0x7c, 0xa7, 0x6c, 0x09, 0x40, 0xc9, 0x79, 0x44, 0x3c, 0x64, 0x26, 0x13, 0x40
        /*0030*/ 	.byte	0xca, 0x01, 0xcf, 0x3a, 0x27, 0x51, 0x1a, 0x40, 0x30, 0xcc, 0x2d, 0xf3, 0xe1, 0x0c, 0x21, 0x40
        /*0040*/ 	.byte	0x0d, 0xb7, 0xfc, 0x82, 0x8e, 0x35, 0x25, 0x40
.L_8:


//--------------------- .text._Z5dzetaPdS_        --------------------------
	.section	.text._Z5dzetaPdS_,"ax",@progbits
	.align	128
        .global         _Z5dzetaPdS_
        .type           _Z5dzetaPdS_,@function
        .size           _Z5dzetaPdS_,(.L_x_9 - _Z5dzetaPdS_)
        .other          _Z5dzetaPdS_,@"STO_CUDA_ENTRY STV_DEFAULT"
_Z5dzetaPdS_:
.text._Z5dzetaPdS_:
[----:B------:R-:W-:Y:S08]  /*0000*/  LDC R1, c[0x0][0x37c] ;  /* 0x0000df00ff017b82 */ /* 0x000ff00000000800 */
[----:B------:R-:W0:Y:S01]  /*0010*/  LDC.64 R2, c[0x0][0x388] ;  /* 0x0000e200ff027b82 */ /* 0x000e220000000a00 */
[----:B------:R-:W0:Y:S02]  /*0020*/  LDCU.64 UR4, c[0x0][0x358] ;  /* 0x00006b00ff0477ac */ /* 0x000e240008000a00 */
[----:B0-----:R-:W2:Y:S01]  /*0030*/  LDG.E.64 R2, desc[UR4][R2.64] ;  /* 0x0000000402027981 */ /* 0x001ea2000c1e1b00 */
[----:B------:R-:W0:Y:S01]  /*0040*/  LDCU UR6, c[0x0][0x360] ;  /* 0x00006c00ff0677ac */ /* 0x000e220008000800 */
[----:B------:R-:W-:Y:S01]  /*0050*/  HFMA2 R12, -RZ, RZ, 0.771484375, 0.21533203125 ;  /* 0x3a2c32e4ff0c7431 */ /* 0x000fe200000001ff */
[----:B------:R-:W-:Y:S01]  /*0060*/  BSSY.RECONVERGENT B0, `(.L_x_0) ;  /* 0x000005f000007945 */ /* 0x000fe20003800200 */
[----:B------:R-:W0:Y:S01]  /*0070*/  S2R R0, SR_CTAID.X ;  /* 0x0000000000007919 */ /* 0x000e220000002500 */
[----:B------:R-:W0:Y:S02]  /*0080*/  S2R R5, SR_TID.X ;  /* 0x0000000000057919 */ /* 0x000e240000002100 */
[----:B0-----:R-:W-:-:S05]  /*0090*/  IMAD R0, R0, UR6, R5 ;  /* 0x0000000600007c24 */ /* 0x001fca000f8e0205 */
[----:B------:R-:W-:-:S04]  /*00a0*/  IADD3 R4, PT, PT, R0, 0x1, RZ ;  /* 0x0000000100047810 */ /* 0x000fc80007ffe0ff */
[----:B------:R-:W-:-:S04]  /*00b0*/  I2FP.F32.S32 R5, R4 ;  /* 0x0000000400057245 */ /* 0x000fc80000201400 */
[C---:B------:R-:W-:Y:S01]  /*00c0*/  FSETP.GEU.AND P0, PT, |R5|.reuse, 1.175494350822287508e-38, PT ;  /* 0x008000000500780b */ /* 0x040fe20003f0e200 */
[----:B------:R-:W-:-:S05]  /*00d0*/  FMUL R6, |R5|, 16777216 ;  /* 0x4b80000005067820 */ /* 0x000fca0000400200 */
[----:B------:R-:W-:-:S04]  /*00e0*/  FSEL R6, R6, |R5|, !P0 ;  /* 0x4000000506067208 */ /* 0x000fc80004000000 */
[----:B------:R-:W-:-:S04]  /*00f0*/  IADD3 R7, PT, PT, R6, -0x3f3504f3, RZ ;  /* 0xc0cafb0d06077810 */ /* 0x000fc80007ffe0ff */
[----:B------:R-:W-:-:S05]  /*0100*/  LOP3.LUT R7, R7, 0xff800000, RZ, 0xc0, !PT ;  /* 0xff80000007077812 */ /* 0x000fca00078ec0ff */
[----:B------:R-:W-:Y:S01]  /*0110*/  IMAD.IADD R6, R6, 0x1, -R7 ;  /* 0x0000000106067824 */ /* 0x000fe200078e0a07 */
[----:B------:R-:W-:-:S03]  /*0120*/  I2FP.F32.S32 R7, R7 ;  /* 0x0000000700077245 */ /* 0x000fc60000201400 */
[C---:B------:R-:W-:Y:S01]  /*0130*/  FADD R9, R6.reuse, 1 ;  /* 0x3f80000006097421 */ /* 0x040fe20000000000 */
[----:B------:R-:W-:Y:S01]  /*0140*/  FADD R8, R6, -1 ;  /* 0xbf80000006087421 */ /* 0x000fe20000000000 */
[----:B------:R-:W-:-:S03]  /*0150*/  FSEL R6, RZ, -24, P0 ;  /* 0xc1c00000ff067808 */ /* 0x000fc60000000000 */
[----:B------:R-:W-:Y:S01]  /*0160*/  FADD R10, R8, R8 ;  /* 0x00000008080a7221 */ /* 0x000fe20000000000 */
[----:B------:R-:W0:Y:S01]  /*0170*/  MUFU.RCP R9, R9 ;  /* 0x0000000900097308 */ /* 0x000e220000001000 */
[----:B------:R-:W-:Y:S02]  /*0180*/  FFMA R7, R7, 1.1920928955078125e-07, R6 ;  /* 0x3400000007077823 */ /* 0x000fe40000000006 */
[----:B0-----:R-:W-:-:S04]  /*0190*/  FMUL R10, R9, R10 ;  /* 0x0000000a090a7220 */ /* 0x001fc80000400000 */
[----:B------:R-:W-:Y:S01]  /*01a0*/  FADD R6, R8, -R10 ;  /* 0x8000000a08067221 */ /* 0x000fe20000000000 */
[----:B------:R-:W-:-:S03]  /*01b0*/  FMUL R11, R10, R10 ;  /* 0x0000000a0a0b7220 */ /* 0x000fc60000400000 */
[----:B------:R-:W-:Y:S01]  /*01c0*/  FADD R13, R6, R6 ;  /* 0x00000006060d7221 */ /* 0x000fe20000000000 */
[----:B------:R-:W-:Y:S01]  /*01d0*/  FFMA R6, R10, 1.4426950216293334961, R7 ;  /* 0x3fb8aa3b0a067823 */ /* 0x000fe20000000007 */
[----:B------:R-:W-:Y:S02]  /*01e0*/  FFMA R12, R11, R12, 0.0032181653659790754318 ;  /* 0x3b52e7db0b0c7423 */ /* 0x000fe4000000000c */
[----:B------:R-:W-:Y:S01]  /*01f0*/  FFMA R8, R8, -R10, R13 ;  /* 0x8000000a08087223 */ /* 0x000fe2000000000d */
[----:B------:R-:W-:Y:S01]  /*0200*/  FADD R7, R7, -R6 ;  /* 0x8000000607077221 */ /* 0x000fe20000000000 */
[----:B------:R-:W-:Y:S02]  /*0210*/  FFMA R12, R11, R12, 0.018033718690276145935 ;  /* 0x3c93bb730b0c7423 */ /* 0x000fe4000000000c */
[----:B------:R-:W-:Y:S01]  /*0220*/  FMUL R8, R9, R8 ;  /* 0x0000000809087220 */ /* 0x000fe20000400000 */
[----:B------:R-:W-:Y:S01]  /*0230*/  FFMA R7, R10, 1.4426950216293334961, R7 ;  /* 0x3fb8aa3b0a077823 */ /* 0x000fe20000000007 */
[----:B------:R-:W-:-:S03]  /*0240*/  FFMA R12, R11, R12, 0.12022458761930465698 ;  /* 0x3df6384f0b0c7423 */ /* 0x000fc6000000000c */
[----:B------:R-:W-:Y:S01]  /*0250*/  FFMA R7, R8, 1.4426950216293334961, R7 ;  /* 0x3fb8aa3b08077823 */ /* 0x000fe20000000007 */
[----:B------:R-:W-:-:S03]  /*0260*/  FMUL R11, R11, R12 ;  /* 0x0000000c0b0b7220 */ /* 0x000fc60000400000 */
[----:B------:R-:W-:Y:S01]  /*0270*/  FFMA R7, R10, 1.9251366722983220825e-08, R7 ;  /* 0x32a55e340a077823 */ /* 0x000fe20000000007 */
[----:B------:R-:W-:-:S04]  /*0280*/  FMUL R9, R11, 3 ;  /* 0x404000000b097820 */ /* 0x000fc80000400000 */
[----:B------:R-:W-:-:S04]  /*0290*/  FFMA R7, R8, R9, R7 ;  /* 0x0000000908077223 */ /* 0x000fc80000000007 */
[----:B------:R-:W-:-:S04]  /*02a0*/  FFMA R7, R10, R11, R7 ;  /* 0x0000000b0a077223 */ /* 0x000fc80000000007 */
[----:B------:R-:W-:-:S04]  /*02b0*/  FADD R9, R6, R7 ;  /* 0x0000000706097221 */ /* 0x000fc80000000000 */
[----:B------:R-:W-:-:S04]  /*02c0*/  FADD R6, -R6, R9 ;  /* 0x0000000906067221 */ /* 0x000fc80000000100 */
[----:B------:R-:W-:Y:S01]  /*02d0*/  FADD R7, R7, -R6 ;  /* 0x8000000607077221 */ /* 0x000fe20000000000 */
[----:B--2---:R0:W1:Y:S02]  /*02e0*/  F2F.F32.F64 R2, R2 ;  /* 0x0000000200027310 */ /* 0x0040640000301000 */
[----:B0-----:R-:W-:Y:S01]  /*02f0*/  MOV R3, 0x391fcb8e ;  /* 0x391fcb8e00037802 */ /* 0x001fe20000000f00 */
[----:B-1----:R-:W-:-:S05]  /*0300*/  FMUL R11, R2, R9 ;  /* 0x00000009020b7220 */ /* 0x002fca0000400000 */
[----:B------:R-:W0:Y:S01]  /*0310*/  FRND R8, R11 ;  /* 0x0000000b00087307 */ /* 0x000e220000201000 */
[C---:B------:R-:W-:Y:S01]  /*0320*/  FFMA R6, R2.reuse, R9, -R11 ;  /* 0x0000000902067223 */ /* 0x040fe2000000080b */
[C---:B------:R-:W-:Y:S02]  /*0330*/  FSETP.GT.AND P1, PT, |R11|.reuse, 152, PT ;  /* 0x431800000b00780b */ /* 0x040fe40003f24200 */
[----:B------:R-:W-:Y:S01]  /*0340*/  FSETP.GEU.AND P2, PT, R11, RZ, PT ;  /* 0x000000ff0b00720b */ /* 0x000fe20003f4e000 */
[----:B------:R-:W-:-:S03]  /*0350*/  FFMA R6, R2, R7, R6 ;  /* 0x0000000702067223 */ /* 0x000fc60000000006 */
[----:B------:R-:W1:Y:S01]  /*0360*/  F2I.NTZ R9, R11 ;  /* 0x0000000b00097305 */ /* 0x000e620000203100 */
[----:B0-----:R-:W-:Y:S01]  /*0370*/  FADD R7, R11, -R8 ;  /* 0x800000080b077221 */ /* 0x001fe20000000000 */
[----:B------:R-:W-:-:S03]  /*0380*/  FSETP.GT.AND P0, PT, R8, RZ, PT ;  /* 0x000000ff0800720b */ /* 0x000fc60003f04000 */
[----:B------:R-:W-:Y:S01]  /*0390*/  FADD R6, R6, R7 ;  /* 0x0000000706067221 */ /* 0x000fe20000000000 */
[----:B------:R-:W-:Y:S02]  /*03a0*/  SEL R8, RZ, 0x83000000, P0 ;  /* 0x83000000ff087807 */ /* 0x000fe40000000000 */
[----:B------:R-:W-:Y:S01]  /*03b0*/  FSETP.NEU.AND P0, PT, R2, RZ, PT ;  /* 0x000000ff0200720b */ /* 0x000fe20003f0d000 */
[----:B------:R-:W-:Y:S01]  /*03c0*/  FFMA R3, R6, R3, 0.0013391353422775864601 ;  /* 0x3aaf85ed06037423 */ /* 0x000fe20000000003 */
[----:B-1----:R-:W-:Y:S02]  /*03d0*/  LEA R9, R9, -R8, 0x17 ;  /* 0x8000000809097211 */ /* 0x002fe400078eb8ff */
[----:B------:R-:W-:Y:S01]  /*03e0*/  ISETP.EQ.OR P0, PT, R0, RZ, !P0 ;  /* 0x000000ff0000720c */ /* 0x000fe20004702670 */
[----:B------:R-:W-:-:S04]  /*03f0*/  FFMA R3, R6, R3, 0.0096188392490148544312 ;  /* 0x3c1d985606037423 */ /* 0x000fc80000000003 */
[----:B------:R-:W-:-:S04]  /*0400*/  FFMA R3, R6, R3, 0.055503588169813156128 ;  /* 0x3d6357bb06037423 */ /* 0x000fc80000000003 */
[----:B------:R-:W-:Y:S01]  /*0410*/  FFMA R7, R6, R3, 0.24022644758224487305 ;  /* 0x3e75fdec06077423 */ /* 0x000fe20000000003 */
[----:B------:R-:W-:-:S03]  /*0420*/  FMUL R3, R2, 0.5 ;  /* 0x3f00000002037820 */ /* 0x000fc60000400000 */
[----:B------:R-:W-:-:S03]  /*0430*/  FFMA R7, R6, R7, 0.69314718246459960938 ;  /* 0x3f31721806077423 */ /* 0x000fc60000000007 */
[----:B------:R-:W0:Y:S01]  /*0440*/  FRND.TRUNC R3, R3 ;  /* 0x0000000300037307 */ /* 0x000e22000020d000 */
[----:B------:R-:W-:Y:S01]  /*0450*/  FFMA R7, R6, R7, 1 ;  /* 0x3f80000006077423 */ /* 0x000fe20000000007 */
[----:B------:R-:W-:Y:S02]  /*0460*/  VIADD R6, R8, 0x7f000000 ;  /* 0x7f00000008067836 */ /* 0x000fe40000000000 */
[----:B------:R-:W-:Y:S02]  /*0470*/  HFMA2 R8, -RZ, RZ, 1.875, 0 ;  /* 0x3f800000ff087431 */ /* 0x000fe400000001ff */
[----:B------:R-:W-:-:S04]  /*0480*/  FMUL R6, R7, R6 ;  /* 0x0000000607067220 */ /* 0x000fc80000400000 */
[----:B------:R-:W-:Y:S01]  /*0490*/  FMUL R6, R6, R9 ;  /* 0x0000000906067220 */ /* 0x000fe20000400000 */
[----:B------:R-:W-:Y:S01]  /*04a0*/  @P1 FSEL R6, RZ, +INF , !P2 ;  /* 0x7f800000ff061808 */ /* 0x000fe20005000000 */
[----:B0-----:R-:W-:Y:S01]  /*04b0*/  FADD R3, R3, R3 ;  /* 0x0000000303037221 */ /* 0x001fe20000000000 */
[----:B------:R-:W-:Y:S06]  /*04c0*/  @P0 BRA `(.L_x_1) ;  /* 0x0000000000600947 */ /* 0x000fec0003800000 */
[----:B------:R-:W-:-:S04]  /*04d0*/  FSETP.NAN.AND P0, PT, |R2|, |R2|, PT ;  /* 0x400000020200720b */ /* 0x000fc80003f08200 */
[----:B------:R-:W-:-:S13]  /*04e0*/  FSETP.NUM.AND P0, PT, |R5|, |R5|, !P0 ;  /* 0x400000050500720b */ /* 0x000fda0004707200 */
[----:B------:R-:W-:Y:S01]  /*04f0*/  @!P0 FADD R8, R5, R2 ;  /* 0x0000000205088221 */ /* 0x000fe20000000000 */
[----:B------:R-:W-:Y:S06]  /*0500*/  @!P0 BRA `(.L_x_1) ;  /* 0x0000000000508947 */ /* 0x000fec0003800000 */
[----:B------:R-:W-:Y:S01]  /*0510*/  FSETP.NEU.AND P0, PT, |R5|, +INF , PT ;  /* 0x7f8000000500780b */ /* 0x000fe20003f0d200 */
[----:B------:R-:W-:-:S03]  /*0520*/  FADD R3, R2, -R3 ;  /* 0x8000000302037221 */ /* 0x000fc60000000000 */
[----:B------:R-:W-:-:S04]  /*0530*/  ISETP.NE.AND P0, PT, R4, RZ, P0 ;  /* 0x000000ff0400720c */ /* 0x000fc80000705270 */
[----:B------:R-:W-:Y:S02]  /*0540*/  FSETP.GEU.OR P1, PT, R2, RZ, P0 ;  /* 0x000000ff0200720b */ /* 0x000fe4000072e400 */
[----:B------:R-:W-:-:S07]  /*0550*/  FSETP.NEU.AND P2, PT, |R3|, 1, !P0 ;  /* 0x3f8000000300780b */ /* 0x000fce000474d200 */
[----:B------:R-:W-:-:S05]  /*0560*/  @!P0 FADD R5, R5, R5 ;  /* 0x0000000505058221 */ /* 0x000fca0000000000 */
[----:B------:R-:W-:-:S04]  /*0570*/  @!P1 LOP3.LUT R5, R5, 0x7f800000, RZ, 0x3c, !PT ;  /* 0x7f80000005059812 */ /* 0x000fc800078e3cff */
[----:B------:R-:W-:-:S05]  /*0580*/  @P2 LOP3.LUT R5, R5, 0x7fffffff, RZ, 0xc0, !PT ;  /* 0x7fffffff05052812 */ /* 0x000fca00078ec0ff */
[----:B------:R-:W-:Y:S01]  /*0590*/  @!P0 IMAD.MOV.U32 R8, RZ, RZ, R5 ;  /* 0x000000ffff088224 */ /* 0x000fe200078e0005 */
[----:B------:R-:W-:Y:S06]  /*05a0*/  @!P0 BRA `(.L_x_1) ;  /* 0x0000000000288947 */ /* 0x000fec0003800000 */
[----:B------:R-:W-:Y:S02]  /*05b0*/  ISETP.EQ.AND P1, PT, R4, -0x1, PT ;  /* 0xffffffff0400780c */ /* 0x000fe40003f22270 */
[----:B------:R-:W-:-:S13]  /*05c0*/  FSETP.NEU.AND P0, PT, |R2|, +INF , PT ;  /* 0x7f8000000200780b */ /* 0x000fda0003f0d200 */
[----:B------:R-:W-:Y:S05]  /*05d0*/  @!P0 BRA P1, `(.L_x_1) ;  /* 0x00000000001c8947 */ /* 0x000fea0000800000 */
[----:B------:R-:W-:Y:S02]  /*05e0*/  ISETP.GT.AND P1, PT, R0, -0x2, PT ;  /* 0xfffffffe0000780c */ /* 0x000fe40003f24270 */
[----:B------:R-:W-:-:S11]  /*05f0*/  MOV R8, R6 ;  /* 0x0000000600087202 */ /* 0x000fd60000000f00 */
[----:B------:R-:W0:Y:S01]  /*0600*/  @!P1 FRND.FLOOR R5, R2 ;  /* 0x0000000200059307 */ /* 0x000e220000205000 */
[----:B------:R-:W-:-:S04]  /*0610*/  @!P1 FSETP.NEU.AND P2, PT, |R3|, 1, PT ;  /* 0x3f8000000300980b */ /* 0x000fc80003f4d200 */
[----:B------:R-:W-:Y:S02]  /*0620*/  @!P1 FSEL R3, R6, -R6, P2 ;  /* 0x8000000606039208 */ /* 0x000fe40001000000 */
[----:B0-----:R-:W-:-:S04]  /*0630*/  @!P1 FSETP.NEU.AND P0, PT, R5, R2, PT ;  /* 0x000000020500920b */ /* 0x001fc80003f0d000 */
[----:B------:R-:W-:-:S09]  /*0640*/  @!P1 FSEL R8, R3, +QNAN , !P0 ;  /* 0x7fffffff03089808 */ /* 0x000fd20004000000 */
.L_x_1:
[----:B------:R-:W-:Y:S05]  /*0650*/  BSYNC.RECONVERGENT B0 ;  /* 0x0000000000007941 */ /* 0x000fea0003800200 */
.L_x_0:
[----:B------:R-:W0:Y:S01]  /*0660*/  F2F.F64.F32 R8, R8 ;  /* 0x0000000800087310 */ /* 0x000e220000201800 */
[----:B------:R-:W-:Y:S07]  /*0670*/  BSSY.RECONVERGENT B0, `(.L_x_2) ;  /* 0x000000e000007945 */ /* 0x000fee0003800200 */
[----:B0-----:R-:W0:Y:S01]  /*0680*/  MUFU.RCP64H R3, R9 ;  /* 0x0000000900037308 */ /* 0x001e220000001800 */
[----:B------:R-:W-:-:S04]  /*0690*/  IADD3 R2, PT, PT, R9, 0x300402, RZ ;  /* 0x0030040209027810 */ /* 0x000fc80007ffe0ff */
[----:B------:R-:W-:Y:S02]  /*06a0*/  FSETP.GEU.AND P0, PT, |R2|, 5.8789094863358348022e-39, PT ;  /* 0x004004020200780b */ /* 0x000fe40003f0e200 */
[----:B0-----:R-:W-:-:S08]  /*06b0*/  DFMA R4, -R8, R2, 1 ;  /* 0x3ff000000804742b */ /* 0x001fd00000000102 */
[----:B------:R-:W-:-:S08]  /*06c0*/  DFMA R4, R4, R4, R4 ;  /* 0x000000040404722b */ /* 0x000fd00000000004 */
[----:B------:R-:W-:-:S08]  /*06d0*/  DFMA R4, R2, R4, R2 ;  /* 0x000000040204722b */ /* 0x000fd00000000002 */
[----:B------:R-:W-:-:S08]  /*06e0*/  DFMA R6, -R8, R4, 1 ;  /* 0x3ff000000806742b */ /* 0x000fd00000000104 */
[----:B------:R-:W-:Y:S01]  /*06f0*/  DFMA R4, R4, R6, R4 ;  /* 0x000000060404722b */ /* 0x000fe20000000004 */
[----:B------:R-:W-:Y:S10]  /*0700*/  @P0 BRA `(.L_x_3) ;  /* 0x0000000000100947 */ /* 0x000ff40003800000 */
[----:B------:R-:W-:-:S05]  /*0710*/  LOP3.LUT R2, R9, 0x7fffffff, RZ, 0xc0, !PT ;  /* 0x7fffffff09027812 */ /* 0x000fca00078ec0ff */
[----:B------:R-:W-:Y:S01]  /*0720*/  VIADD R3, R2, 0xfff00000 ;  /* 0xfff0000002037836 */ /* 0x000fe20000000000 */
[----:B------:R-:W-:-:S07]  /*0730*/  MOV R2, 0x750 ;  /* 0x0000075000027802 */ /* 0x000fce0000000f00 */
[----:B------:R-:W-:Y:S05]  /*0740*/  CALL.REL.NOINC `($__internal_0_$__cuda_sm20_dblrcp_rn_slowpath_v3) ;  /* 0x0000000000147944 */ /* 0x000fea0003c00000 */
.L_x_3:
[----:B------:R-:W-:Y:S05]  /*0750*/  BSYNC.RECONVERGENT B0 ;  /* 0x0000000000007941 */ /* 0x000fea0003800200 */
.L_x_2:
[----:B------:R-:W0:Y:S02]  /*0760*/  LDC.64 R2, c[0x0][0x380] ;  /* 0x0000e000ff027b82 */ /* 0x000e240000000a00 */
[----:B0-----:R-:W-:-:S05]  /*0770*/  IMAD.WIDE R2, R0, 0x8, R2 ;  /* 0x0000000800027825 */ /* 0x001fca00078e0202 */
[----:B------:R-:W-:Y:S01]  /*0780*/  STG.E.64 desc[UR4][R2.64], R4 ;  /* 0x0000000402007986 */ /* 0x000fe2000c101b04 */
[----:B------:R-:W-:Y:S05]  /*0790*/  EXIT ;  /* 0x000000000000794d */ /* 0x000fea0003800000 */
        .weak           $__internal_0_$__cuda_sm20_dblrcp_rn_slowpath_v3
        .type           $__internal_0_$__cuda_sm20_dblrcp_rn_slowpath_v3,@function
        .size           $__internal_0_$__cuda_sm20_dblrcp_rn_slowpath_v3,(.L_x_9 - $__internal_0_$__cuda_sm20_dblrcp_rn_slowpath_v3)
$__internal_0_$__cuda_sm20_dblrcp_rn_slowpath_v3:
[----:B------:R-:W-:Y:S01]  /*07a0*/  MOV R4, R8 ;  /* 0x0000000800047202 */ /* 0x000fe20000000f00 */
[----:B------:R-:W-:Y:S01]  /*07b0*/  BSSY.RECONVERGENT B1, `(.L_x_4) ;  /* 0x0000026000017945 */ /* 0x000fe20003800200 */
[----:B------:R-:W-:-:S06]  /*07c0*/  MOV R5, R9 ;  /* 0x0000000900057202 */ /* 0x000fcc0000000f00 */
[----:B------:R-:W-:-:S14]  /*07d0*/  DSETP.GTU.AND P0, PT, |R4|, +INF , PT ;  /* 0x7ff000000400742a */ /* 0x000fdc0003f0c200 */
[----:B------:R-:W-:Y:S05]  /*07e0*/  @P0 BRA `(.L_x_5) ;  /* 0x0000000000800947 */ /* 0x000fea0003800000 */
[----:B------:R-:W-:-:S05]  /*07f0*/  LOP3.LUT R8, R9, 0x7fffffff, RZ, 0xc0, !PT ;  /* 0x7fffffff09087812 */ /* 0x000fca00078ec0ff */
[----:B------:R-:W-:-:S05]  /*0800*/  VIADD R6, R8, 0xffffffff ;  /* 0xffffffff08067836 */ /* 0x000fca0000000000 */
[----:B------:R-:W-:-:S13]  /*0810*/  ISETP.GE.U32.AND P0, PT, R6, 0x7fefffff, PT ;  /* 0x7fefffff0600780c */ /* 0x000fda0003f06070 */
[----:B------:R-:W-:Y:S02]  /*0820*/  @P0 LOP3.LUT R7, R5, 0x7ff00000, RZ, 0x3c, !PT ;  /* 0x7ff0000005070812 */ /* 0x000fe400078e3cff */
[----:B------:R-:W-:Y:S01]  /*0830*/  @P0 MOV R6, RZ ;  /* 0x000000ff00060202 */ /* 0x000fe20000000f00 */
[----:B------:R-:W-:Y:S06]  /*0840*/  @P0 BRA `(.L_x_6) ;  /* 0x0000000000700947 */ /* 0x000fec0003800000 */
[----:B------:R-:W-:-:S13]  /*0850*/  ISETP.GE.U32.AND P0, PT, R8, 0x1000001, PT ;  /* 0x010000010800780c */ /* 0x000fda0003f06070 */
[----:B------:R-:W-:Y:S05]  /*0860*/  @!P0 BRA `(.L_x_7) ;  /* 0x0000000000388947 */ /* 0x000fea0003800000 */
[----:B------:R-:W-:Y:S01]  /*0870*/  IADD3 R7, PT, PT, R5, -0x3fe00000, RZ ;  /* 0xc020000005077810 */ /* 0x000fe20007ffe0ff */
[----:B------:R-:W-:Y:S01]  /*0880*/  IMAD.MOV.U32 R6, RZ, RZ, R4 ;  /* 0x000000ffff067224 */ /* 0x000fe200078e0004 */
[----:B------:R-:W-:Y:S02]  /*0890*/  MOV R8, R3 ;  /* 0x0000000300087202 */ /* 0x000fe40000000f00 */
[----:B------:R-:W0:Y:S04]  /*08a0*/  MUFU.RCP64H R9, R7 ;  /* 0x0000000700097308 */ /* 0x000e280000001800 */
[----:B0-----:R-:W-:-:S08]  /*08b0*/  DFMA R10, -R6, R8, 1 ;  /* 0x3ff00000060a742b */ /* 0x001fd00000000108 */
[----:B------:R-:W-:-:S08]  /*08c0*/  DFMA R10, R10, R10, R10 ;  /* 0x0000000a0a0a722b */ /* 0x000fd0000000000a */
[----:B------:R-:W-:-:S08]  /*08d0*/  DFMA R10, R8, R10, R8 ;  /* 0x0000000a080a722b */ /* 0x000fd00000000008 */
[----:B------:R-:W-:-:S08]  /*08e0*/  DFMA R8, -R6, R10, 1 ;  /* 0x3ff000000608742b */ /* 0x000fd0000000010a */
[----:B------:R-:W-:-:S08]  /*08f0*/  DFMA R8, R10, R8, R10 ;  /* 0x000000080a08722b */ /* 0x000fd0000000000a */
[----:B------:R-:W-:-:S08]  /*0900*/  DMUL R8, R8, 2.2250738585072013831e-308 ;  /* 0x0010000008087828 */ /* 0x000fd00000000000 */
[----:B------:R-:W-:-:S08]  /*0910*/  DFMA R4, -R4, R8, 1 ;  /* 0x3ff000000404742b */ /* 0x000fd00000000108 */
[----:B------:R-:W-:-:S08]  /*0920*/  DFMA R4, R4, R4, R4 ;  /* 0x000000040404722b */ /* 0x000fd00000000004 */
[----:B------:R-:W-:Y:S01]  /*0930*/  DFMA R6, R8, R4, R8 ;  /* 0x000000040806722b */ /* 0x000fe20000000008 */
[----:B------:R-:W-:Y:S10]  /*0940*/  BRA `(.L_x_6) ;  /* 0x0000000000307947 */ /* 0x000ff40003800000 */
.L_x_7:
[----:B------:R-:W-:Y:S01]  /*0950*/  DMUL R4, R4, 8.11296384146066816958e+31 ;  /* 0x4690000004047828 */ /* 0x000fe20000000000 */
[----:B------:R-:W-:-:S05]  /*0960*/  MOV R6, R3 ;  /* 0x0000000300067202 */ /* 0x000fca0000000f00 */
[----:B------:R-:W0:Y:S02]  /*0970*/  MUFU.RCP64H R7, R5 ;  /* 0x0000000500077308 */ /* 0x000e240000001800 */
[----:B0-----:R-:W-:-:S08]  /*0980*/  DFMA R8, -R4, R6, 1 ;  /* 0x3ff000000408742b */ /* 0x001fd00000000106 */
[----:B------:R-:W-:-:S08]  /*0990*/  DFMA R8, R8, R8, R8 ;  /* 0x000000080808722b */ /* 0x000fd00000000008 */
[----:B------:R-:W-:-:S08]  /*09a0*/  DFMA R8, R6, R8, R6 ;  /* 0x000000080608722b */ /* 0x000fd00000000006 */
[----:B------:R-:W-:-:S08]  /*09b0*/  DFMA R6, -R4, R8, 1 ;  /* 0x3ff000000406742b */ /* 0x000fd00000000108 */
[----:B------:R-:W-:-:S08]  /*09c0*/  DFMA R6, R8, R6, R8 ;  /* 0x000000060806722b */ /* 0x000fd00000000008 */
[----:B------:R-:W-:Y:S01]  /*09d0*/  DMUL R6, R6, 8.11296384146066816958e+31 ;  /* 0x4690000006067828 */ /* 0x000fe20000000000 */
[----:B------:R-:W-:Y:S10]  /*09e0*/  BRA `(.L_x_6) ;  /* 0x0000000000087947 */ /* 0x000ff40003800000 */
.L_x_5:
[----:B------:R-:W-:Y:S01]  /*09f0*/  LOP3.LUT R7, R5, 0x80000, RZ, 0xfc, !PT ;  /* 0x0008000005077812 */ /* 0x000fe200078efcff */
[----:B------:R-:W-:-:S07]  /*0a00*/  IMAD.MOV.U32 R6, RZ, RZ, R4 ;  /* 0x000000ffff067224 */ /* 0x000fce00078e0004 */
.L_x_6:
[----:B------:R-:W-:Y:S05]  /*0a10*/  BSYNC.RECONVERGENT B1 ;  /* 0x0000000000017941 */ /* 0x000fea0003800200 */
.L_x_4:
[----:B------:R-:W-:Y:S01]  /*0a20*/  HFMA2 R3, -RZ, RZ, 0, 0 ;  /* 0x00000000ff037431 */ /* 0x000fe200000001ff */
[----:B------:R-:W-:Y:S02]  /*0a30*/  MOV R4, R6 ;  /* 0x0000000600047202 */ /* 0x000fe40000000f00 */
[----:B------:R-:W-:Y:S01]  /*0a40*/  MOV R5, R7 ;  /* 0x0000000700057202 */ /* 0x000fe20000000f00 */
[----:B------:R-:W-:Y:S06]  /*0a50*/  RET.REL.NODEC R2 `(_Z5dzetaPdS_) ;  /* 0xfffffff402687950 */ /* 0x000fec0003c3ffff */
.L_x_8:
[----:B------:R-:W-:-:S00]  /*0a60*/  BRA `(.L_x_8) ;  /* 0xfffffffc00fc7947 */ /* 0x000fc0000383ffff */
[----:B------:R-:W-:-:S00]  /*0a70*/  NOP ;  /* 0x0000000000007918 */ /* 0x000fc00000000000 */
        /* <DEDUP_REMOVED lines=8> */
.L_x_9:


//--------------------- .nv.global.init           --------------------------
	.section	.nv.global.init,"aw",@progbits
	.align	4
.nv.global.init:
	.type		mrg32k3aM1SubSeq,@object
	.size		mrg32k3aM1SubSeq,(mrg32k3aM2SubSeq - mrg32k3aM1SubSeq)
mrg32k3aM1SubSeq:
        /*0000*/ 	.byte	0x0b, 0xcc, 0xee, 0x04, 0x73, 0x29, 0x8b, 0x6f, 0xf6, 0x53, 0x03, 0xf6, 0x23, 0xf6, 0xea, 0xda
        /* <DEDUP_REMOVED lines=125> */
	.type		mrg32k3aM2SubSeq,@object
	.size		mrg32k3aM2SubSeq,(mrg32k3aM1 - mrg32k3aM2SubSeq)
mrg32k3aM2SubSeq:
        /* <DEDUP_REMOVED lines=126> */
	.type		mrg32k3aM1,@object
	.size		mrg32k3aM1,(mrg32k3aM1Seq - mrg32k3aM1)
mrg32k3aM1:
        /* <DEDUP_REMOVED lines=144> */
	.type		mrg32k3aM1Seq,@object
	.size		mrg32k3aM1Seq,(mrg32k3aM2 - mrg32k3aM1Seq)
mrg32k3aM1Seq:
        /* <DEDUP_REMOVED lines=144> */
	.type		mrg32k3aM2,@object
	.size		mrg32k3aM2,(mrg32k3aM2Seq - mrg32k3aM2)
mrg32k3aM2:
        /* <DEDUP_REMOVED lines=144> */
	.type		mrg32k3aM2Seq,@object
	.size		mrg32k3aM2Seq,(precalc_xorwow_matrix - mrg32k3aM2Seq)
mrg32k3aM2Seq:
        /* <DEDUP_REMOVED lines=144> */
	.type		precalc_xorwow_matrix,@object
	.size		precalc_xorwow_matrix,(precalc_xorwow_offset_matrix - precalc_xorwow_matrix)
precalc_xorwow_matrix:
        /* <DEDUP_REMOVED lines=6400> */
	.type		precalc_xorwow_offset_matrix,@object
	.size		precalc_xorwow_offset_matrix,(.L_1 - precalc_xorwow_offset_matrix)
precalc_xorwow_offset_matrix:
        /* <DEDUP_REMOVED lines=6400> */
.L_1:


//--------------------- .nv.shared.reserved.0     --------------------------
	.section	.nv.shared.reserved.0,"aw",@nobits
	.weak		__nv_reservedSMEM_offset_0_alias
	.size		__nv_reservedSMEM_offset_0_alias, 0, 64
	.other		__nv_reservedSMEM_offset_0_alias,@"STO_CUDA_RESERVED_SHARED STV_DEFAULT"
__nv_reservedSMEM_offset_0_alias:
	.zero		0
	.zero		64


//--------------------- .nv.constant0._Z5dzetaPdS_ --------------------------
	.section	.nv.constant0._Z5dzetaPdS_,"a",@progbits
	.sectionflags	@""
	.align	4
.nv.constant0._Z5dzetaPdS_:
	.zero		912


//--------------------- SYMBOLS --------------------------

	.type		.nv.reservedSmem.offset0,@object
	.size		.nv.reservedSmem.offset0,0x4
